//
// Generated by NVIDIA NVVM Compiler
//
// Compiler Build ID: CL-36424714
// Cuda compilation tools, release 13.0, V13.0.88
// Based on NVVM 20.0.0
//

.version 9.0
.target sm_100
.address_size 64

	// .globl	_Z13addSequentialPKfS0_Pfi

.visible .entry _Z13addSequentialPKfS0_Pfi(
	.param .u64 .ptr .align 1 _Z13addSequentialPKfS0_Pfi_param_0,
	.param .u64 .ptr .align 1 _Z13addSequentialPKfS0_Pfi_param_1,
	.param .u64 .ptr .align 1 _Z13addSequentialPKfS0_Pfi_param_2,
	.param .u32 _Z13addSequentialPKfS0_Pfi_param_3
)
{
	.reg .pred 	%p<12>;
	.reg .b32 	%r<26>;
	.reg .b32 	%f<88>;
	.reg .b64 	%rd<40>;

	ld.param.u64 	%rd22, [_Z13addSequentialPKfS0_Pfi_param_0];
	ld.param.u64 	%rd23, [_Z13addSequentialPKfS0_Pfi_param_1];
	ld.param.u64 	%rd24, [_Z13addSequentialPKfS0_Pfi_param_2];
	ld.param.u32 	%r16, [_Z13addSequentialPKfS0_Pfi_param_3];
	cvta.to.global.u64 	%rd1, %rd24;
	cvta.to.global.u64 	%rd2, %rd23;
	cvta.to.global.u64 	%rd3, %rd22;
	mov.u32 	%r17, %ctaid.x;
	mov.u32 	%r18, %tid.x;
	or.b32  	%r19, %r17, %r18;
	setp.ne.s32 	%p1, %r19, 0;
	setp.lt.s32 	%p2, %r16, 1;
	or.pred  	%p3, %p1, %p2;
	@%p3 bra 	$L__BB0_13;
	and.b32  	%r1, %r16, 15;
	setp.lt.u32 	%p4, %r16, 16;
	mov.b32 	%r23, 0;
	@%p4 bra 	$L__BB0_4;
	and.b32  	%r23, %r16, 2147483632;
	neg.s32 	%r21, %r23;
	add.s64 	%rd36, %rd3, 32;
	add.s64 	%rd35, %rd2, 32;
	add.s64 	%rd34, %rd1, 32;
$L__BB0_3:
	.pragma "nounroll";
	ld.global.f32 	%f1, [%rd36+-32];
	ld.global.f32 	%f2, [%rd35+-32];
	add.f32 	%f3, %f1, %f2;
	st.global.f32 	[%rd34+-32], %f3;
	ld.global.f32 	%f4, [%rd36+-28];
	ld.global.f32 	%f5, [%rd35+-28];
	add.f32 	%f6, %f4, %f5;
	st.global.f32 	[%rd34+-28], %f6;
	ld.global.f32 	%f7, [%rd36+-24];
	ld.global.f32 	%f8, [%rd35+-24];
	add.f32 	%f9, %f7, %f8;
	st.global.f32 	[%rd34+-24], %f9;
	ld.global.f32 	%f10, [%rd36+-20];
	ld.global.f32 	%f11, [%rd35+-20];
	add.f32 	%f12, %f10, %f11;
	st.global.f32 	[%rd34+-20], %f12;
	ld.global.f32 	%f13, [%rd36+-16];
	ld.global.f32 	%f14, [%rd35+-16];
	add.f32 	%f15, %f13, %f14;
	st.global.f32 	[%rd34+-16], %f15;
	ld.global.f32 	%f16, [%rd36+-12];
	ld.global.f32 	%f17, [%rd35+-12];
	add.f32 	%f18, %f16, %f17;
	st.global.f32 	[%rd34+-12], %f18;
	ld.global.f32 	%f19, [%rd36+-8];
	ld.global.f32 	%f20, [%rd35+-8];
	add.f32 	%f21, %f19, %f20;
	st.global.f32 	[%rd34+-8], %f21;
	ld.global.f32 	%f22, [%rd36+-4];
	ld.global.f32 	%f23, [%rd35+-4];
	add.f32 	%f24, %f22, %f23;
	st.global.f32 	[%rd34+-4], %f24;
	ld.global.f32 	%f25, [%rd36];
	ld.global.f32 	%f26, [%rd35];
	add.f32 	%f27, %f25, %f26;
	st.global.f32 	[%rd34], %f27;
	ld.global.f32 	%f28, [%rd36+4];
	ld.global.f32 	%f29, [%rd35+4];
	add.f32 	%f30, %f28, %f29;
	st.global.f32 	[%rd34+4], %f30;
	ld.global.f32 	%f31, [%rd36+8];
	ld.global.f32 	%f32, [%rd35+8];
	add.f32 	%f33, %f31, %f32;
	st.global.f32 	[%rd34+8], %f33;
	ld.global.f32 	%f34, [%rd36+12];
	ld.global.f32 	%f35, [%rd35+12];
	add.f32 	%f36, %f34, %f35;
	st.global.f32 	[%rd34+12], %f36;
	ld.global.f32 	%f37, [%rd36+16];
	ld.global.f32 	%f38, [%rd35+16];
	add.f32 	%f39, %f37, %f38;
	st.global.f32 	[%rd34+16], %f39;
	ld.global.f32 	%f40, [%rd36+20];
	ld.global.f32 	%f41, [%rd35+20];
	add.f32 	%f42, %f40, %f41;
	st.global.f32 	[%rd34+20], %f42;
	ld.global.f32 	%f43, [%rd36+24];
	ld.global.f32 	%f44, [%rd35+24];
	add.f32 	%f45, %f43, %f44;
	st.global.f32 	[%rd34+24], %f45;
	ld.global.f32 	%f46, [%rd36+28];
	ld.global.f32 	%f47, [%rd35+28];
	add.f32 	%f48, %f46, %f47;
	st.global.f32 	[%rd34+28], %f48;
	add.s32 	%r21, %r21, 16;
	add.s64 	%rd36, %rd36, 64;
	add.s64 	%rd35, %rd35, 64;
	add.s64 	%rd34, %rd34, 64;
	setp.ne.s32 	%p5, %r21, 0;
	@%p5 bra 	$L__BB0_3;
$L__BB0_4:
	setp.eq.s32 	%p6, %r1, 0;
	@%p6 bra 	$L__BB0_13;
	and.b32  	%r7, %r16, 7;
	setp.lt.u32 	%p7, %r1, 8;
	@%p7 bra 	$L__BB0_7;
	mul.wide.u32 	%rd25, %r23, 4;
	add.s64 	%rd26, %rd3, %rd25;
	ld.global.f32 	%f49, [%rd26];
	add.s64 	%rd27, %rd2, %rd25;
	ld.global.f32 	%f50, [%rd27];
	add.f32 	%f51, %f49, %f50;
	add.s64 	%rd28, %rd1, %rd25;
	st.global.f32 	[%rd28], %f51;
	ld.global.f32 	%f52, [%rd26+4];
	ld.global.f32 	%f53, [%rd27+4];
	add.f32 	%f54, %f52, %f53;
	st.global.f32 	[%rd28+4], %f54;
	ld.global.f32 	%f55, [%rd26+8];
	ld.global.f32 	%f56, [%rd27+8];
	add.f32 	%f57, %f55, %f56;
	st.global.f32 	[%rd28+8], %f57;
	ld.global.f32 	%f58, [%rd26+12];
	ld.global.f32 	%f59, [%rd27+12];
	add.f32 	%f60, %f58, %f59;
	st.global.f32 	[%rd28+12], %f60;
	ld.global.f32 	%f61, [%rd26+16];
	ld.global.f32 	%f62, [%rd27+16];
	add.f32 	%f63, %f61, %f62;
	st.global.f32 	[%rd28+16], %f63;
	ld.global.f32 	%f64, [%rd26+20];
	ld.global.f32 	%f65, [%rd27+20];
	add.f32 	%f66, %f64, %f65;
	st.global.f32 	[%rd28+20], %f66;
	ld.global.f32 	%f67, [%rd26+24];
	ld.global.f32 	%f68, [%rd27+24];
	add.f32 	%f69, %f67, %f68;
	st.global.f32 	[%rd28+24], %f69;
	ld.global.f32 	%f70, [%rd26+28];
	ld.global.f32 	%f71, [%rd27+28];
	add.f32 	%f72, %f70, %f71;
	st.global.f32 	[%rd28+28], %f72;
	add.s32 	%r23, %r23, 8;
$L__BB0_7:
	setp.eq.s32 	%p8, %r7, 0;
	@%p8 bra 	$L__BB0_13;
	and.b32  	%r10, %r16, 3;
	setp.lt.u32 	%p9, %r7, 4;
	@%p9 bra 	$L__BB0_10;
	mul.wide.u32 	%rd29, %r23, 4;
	add.s64 	%rd30, %rd3, %rd29;
	ld.global.f32 	%f73, [%rd30];
	add.s64 	%rd31, %rd2, %rd29;
	ld.global.f32 	%f74, [%rd31];
	add.f32 	%f75, %f73, %f74;
	add.s64 	%rd32, %rd1, %rd29;
	st.global.f32 	[%rd32], %f75;
	ld.global.f32 	%f76, [%rd30+4];
	ld.global.f32 	%f77, [%rd31+4];
	add.f32 	%f78, %f76, %f77;
	st.global.f32 	[%rd32+4], %f78;
	ld.global.f32 	%f79, [%rd30+8];
	ld.global.f32 	%f80, [%rd31+8];
	add.f32 	%f81, %f79, %f80;
	st.global.f32 	[%rd32+8], %f81;
	ld.global.f32 	%f82, [%rd30+12];
	ld.global.f32 	%f83, [%rd31+12];
	add.f32 	%f84, %f82, %f83;
	st.global.f32 	[%rd32+12], %f84;
	add.s32 	%r23, %r23, 4;
$L__BB0_10:
	setp.eq.s32 	%p10, %r10, 0;
	@%p10 bra 	$L__BB0_13;
	mul.wide.u32 	%rd33, %r23, 4;
	add.s64 	%rd39, %rd1, %rd33;
	add.s64 	%rd38, %rd2, %rd33;
	add.s64 	%rd37, %rd3, %rd33;
	neg.s32 	%r25, %r10;
$L__BB0_12:
	.pragma "nounroll";
	ld.global.f32 	%f85, [%rd37];
	ld.global.f32 	%f86, [%rd38];
	add.f32 	%f87, %f85, %f86;
	st.global.f32 	[%rd39], %f87;
	add.s64 	%rd39, %rd39, 4;
	add.s64 	%rd38, %rd38, 4;
	add.s64 	%rd37, %rd37, 4;
	add.s32 	%r25, %r25, 1;
	setp.ne.s32 	%p11, %r25, 0;
	@%p11 bra 	$L__BB0_12;
$L__BB0_13:
	ret;

}
	// .globl	_Z29stream_ordered_memory_examplev
.visible .entry _Z29stream_ordered_memory_examplev()
{


	ret;

}
	// .globl	_Z11tma_examplev
.visible .entry _Z11tma_examplev()
{


	ret;

}


// ===== COMPILED SASS (sm_100) =====

	.target	sm_100

	.elftype	@"ET_EXEC"


//--------------------- .note.nv.tkinfo           --------------------------
	.section	.note.nv.tkinfo,"",@"SHT_NOTE"
	.sectionflags	@"SHF_NOTE_NV_TKINFO"
	.tkinfo
        /*0018*/ 	.word	0x00000002
        /*0030*/ 	.string	""
        /*0030*/ 	.string	"ptxas"
        /*0030*/ 	.string	"Cuda compilation tools, release 13.0, V13.0.88"
        /*0030*/ 	.string	"Build cuda_13.0.r13.0/compiler.36424714_0"
        /*0030*/ 	.string	"-arch sm_100 -m 64 "



//--------------------- .note.nv.cuinfo           --------------------------
	.section	.note.nv.cuinfo,"",@"SHT_NOTE"
	.sectionflags	@"SHF_NOTE_NV_CUINFO"
        /*0018*/ 	.short	0x0002
        /*001a*/ 	.short	0x0064
        /*001c*/ 	.short	0x0082
	.zero		2


//--------------------- .nv.info                  --------------------------
	.section	.nv.info,"",@"SHT_CUDA_INFO"
	.align	4


	//----- nvinfo : EIATTR_REGCOUNT
	.align		4
        /*0000*/ 	.byte	0x04, 0x2f
        /*0002*/ 	.short	(.L_1 - .L_0)
	.align		4
.L_0:
        /*0004*/ 	.word	index@(_Z13addSequentialPKfS0_Pfi)
        /*0008*/ 	.word	0x00000014


	//----- nvinfo : EIATTR_FRAME_SIZE
	.align		4
.L_1:
        /*000c*/ 	.byte	0x04, 0x11
        /*000e*/ 	.short	(.L_3 - .L_2)
	.align		4
.L_2:
        /*0010*/ 	.word	index@(_Z13addSequentialPKfS0_Pfi)
        /*0014*/ 	.word	0x00000000


	//----- nvinfo : EIATTR_REGCOUNT
	.align		4
.L_3:
        /*0018*/ 	.byte	0x04, 0x2f
        /*001a*/ 	.short	(.L_5 - .L_4)
	.align		4
.L_4:
        /*001c*/ 	.word	index@(_Z29stream_ordered_memory_examplev)
        /*0020*/ 	.word	0x00000004


	//----- nvinfo : EIATTR_FRAME_SIZE
	.align		4
.L_5:
        /*0024*/ 	.byte	0x04, 0x11
        /*0026*/ 	.short	(.L_7 - .L_6)
	.align		4
.L_6:
        /*0028*/ 	.word	index@(_Z29stream_ordered_memory_examplev)
        /*002c*/ 	.word	0x00000000


	//----- nvinfo : EIATTR_REGCOUNT
	.align		4
.L_7:
        /*0030*/ 	.byte	0x04, 0x2f
        /*0032*/ 	.short	(.L_9 - .L_8)
	.align		4
.L_8:
        /*0034*/ 	.word	index@(_Z11tma_examplev)
        /*0038*/ 	.word	0x00000004


	//----- nvinfo : EIATTR_FRAME_SIZE
	.align		4
.L_9:
        /*003c*/ 	.byte	0x04, 0x11
        /*003e*/ 	.short	(.L_11 - .L_10)
	.align		4
.L_10:
        /*0040*/ 	.word	index@(_Z11tma_examplev)
        /*0044*/ 	.word	0x00000000


	//----- nvinfo : EIATTR_MIN_STACK_SIZE
	.align		4
.L_11:
        /*0048*/ 	.byte	0x04, 0x12
        /*004a*/ 	.short	(.L_13 - .L_12)
	.align		4
.L_12:
        /*004c*/ 	.word	index@(_Z11tma_examplev)
        /*0050*/ 	.word	0x00000000


	//----- nvinfo : EIATTR_MIN_STACK_SIZE
	.align		4
.L_13:
        /*0054*/ 	.byte	0x04, 0x12
        /*0056*/ 	.short	(.L_15 - .L_14)
	.align		4
.L_14:
        /*0058*/ 	.word	index@(_Z29stream_ordered_memory_examplev)
        /*005c*/ 	.word	0x00000000


	//----- nvinfo : EIATTR_MIN_STACK_SIZE
	.align		4
.L_15:
        /*0060*/ 	.byte	0x04, 0x12
        /*0062*/ 	.short	(.L_17 - .L_16)
	.align		4
.L_16:
        /*0064*/ 	.word	index@(_Z13addSequentialPKfS0_Pfi)
        /*0068*/ 	.word	0x00000000
.L_17:


//--------------------- .nv.compat                --------------------------
	.section	.nv.compat,"",@"SHT_CUDA_COMPAT_INFO"
	.align	4
        /*0000*/ 	.byte	0x02, 0x09, 0x00, 0x00, 0x02, 0x02, 0x01, 0x00, 0x02, 0x05, 0x05, 0x00, 0x03, 0x07, 0x01, 0x01
        /*0010*/ 	.byte	0x02, 0x03, 0x00, 0x00, 0x02, 0x06, 0x01, 0x00, 0x04, 0x0b, 0x08, 0x00, 0x09, 0x00, 0x00, 0x00
        /*0020*/ 	.byte	0x00, 0x00, 0x00, 0x00


//--------------------- .nv.info._Z11tma_examplev --------------------------
	.section	.nv.info._Z11tma_examplev,"",@"SHT_CUDA_INFO"
	.sectionflags	@""
	.align	4


	//----- nvinfo : EIATTR_CUDA_API_VERSION
	.align		4
        /*0000*/ 	.byte	0x04, 0x37
        /*0002*/ 	.short	(.L_19 - .L_18)
.L_18:
        /*0004*/ 	.word	0x00000082


	//----- nvinfo : EIATTR_SPARSE_MMA_MASK
	.align		4
.L_19:
        /*0008*/ 	.byte	0x03, 0x50
        /*000a*/ 	.short	0x0000


	//----- nvinfo : EIATTR_MAXREG_COUNT
	.align		4
        /*000c*/ 	.byte	0x03, 0x1b
        /*000e*/ 	.short	0x00ff


	//----- nvinfo : EIATTR_MERCURY_ISA_VERSION
	.align		4
        /*0010*/ 	.byte	0x03, 0x5f
        /*0012*/ 	.short	0x0101


	//----- nvinfo : EIATTR_VRC_CTA_INIT_COUNT
	.align		4
        /*0014*/ 	.byte	0x02, 0x4a
	.zero		1
	.zero		1


	//----- nvinfo : EIATTR_EXIT_INSTR_OFFSETS
	.align		4
        /*0018*/ 	.byte	0x04, 0x1c
        /*001a*/ 	.short	(.L_21 - .L_20)


	//   ....[0]....
.L_20:
        /*001c*/ 	.word	0x00000010


	//----- nvinfo : EIATTR_SW_WAR
	.align		4
.L_21:
        /*0020*/ 	.byte	0x04, 0x36
        /*0022*/ 	.short	(.L_23 - .L_22)
.L_22:
        /*0024*/ 	.word	0x00000008
.L_23:


//--------------------- .nv.info._Z29stream_ordered_memory_examplev --------------------------
	.section	.nv.info._Z29stream_ordered_memory_examplev,"",@"SHT_CUDA_INFO"
	.sectionflags	@""
	.align	4


	//----- nvinfo : EIATTR_CUDA_API_VERSION
	.align		4
        /*0000*/ 	.byte	0x04, 0x37
        /*0002*/ 	.short	(.L_25 - .L_24)
.L_24:
        /*0004*/ 	.word	0x00000082


	//----- nvinfo : EIATTR_SPARSE_MMA_MASK
	.align		4
.L_25:
        /*0008*/ 	.byte	0x03, 0x50
        /*000a*/ 	.short	0x0000


	//----- nvinfo : EIATTR_MAXREG_COUNT
	.align		4
        /*000c*/ 	.byte	0x03, 0x1b
        /*000e*/ 	.short	0x00ff


	//----- nvinfo : EIATTR_MERCURY_ISA_VERSION
	.align		4
        /*0010*/ 	.byte	0x03, 0x5f
        /*0012*/ 	.short	0x0101


	//----- nvinfo : EIATTR_VRC_CTA_INIT_COUNT
	.align		4
        /*0014*/ 	.byte	0x02, 0x4a
	.zero		1
	.zero		1


	//----- nvinfo : EIATTR_EXIT_INSTR_OFFSETS
	.align		4
        /*0018*/ 	.byte	0x04, 0x1c
        /*001a*/ 	.short	(.L_27 - .L_26)


	//   ....[0]....
.L_26:
        /*001c*/ 	.word	0x00000010


	//----- nvinfo : EIATTR_SW_WAR
	.align		4
.L_27:
        /*0020*/ 	.byte	0x04, 0x36
        /*0022*/ 	.short	(.L_29 - .L_28)
.L_28:
        /*0024*/ 	.word	0x00000008
.L_29:


//--------------------- .nv.info._Z13addSequentialPKfS0_Pfi --------------------------
	.section	.nv.info._Z13addSequentialPKfS0_Pfi,"",@"SHT_CUDA_INFO"
	.sectionflags	@""
	.align	4


	//----- nvinfo : EIATTR_CUDA_API_VERSION
	.align		4
        /*0000*/ 	.byte	0x04, 0x37
        /*0002*/ 	.short	(.L_31 - .L_30)
.L_30:
        /*0004*/ 	.word	0x00000082


	//----- nvinfo : EIATTR_KPARAM_INFO
	.align		4
.L_31:
        /*0008*/ 	.byte	0x04, 0x17
        /*000a*/ 	.short	(.L_33 - .L_32)
.L_32:
        /*000c*/ 	.word	0x00000000
        /*0010*/ 	.short	0x0003
        /*0012*/ 	.short	0x0018
        /*0014*/ 	.byte	0x00, 0xf0, 0x11, 0x00


	//----- nvinfo : EIATTR_KPARAM_INFO
	.align		4
.L_33:
        /*0018*/ 	.byte	0x04, 0x17
        /*001a*/ 	.short	(.L_35 - .L_34)
.L_34:
        /*001c*/ 	.word	0x00000000
        /*0020*/ 	.short	0x0002
        /*0022*/ 	.short	0x0010
        /*0024*/ 	.byte	0x00, 0xf5, 0x21, 0x00


	//----- nvinfo : EIATTR_KPARAM_INFO
	.align		4
.L_35:
        /*0028*/ 	.byte	0x04, 0x17
        /*002a*/ 	.short	(.L_37 - .L_36)
.L_36:
        /*002c*/ 	.word	0x00000000
        /*0030*/ 	.short	0x0001
        /*0032*/ 	.short	0x0008
        /*0034*/ 	.byte	0x00, 0xf5, 0x21, 0x00


	//----- nvinfo : EIATTR_KPARAM_INFO
	.align		4
.L_37:
        /*0038*/ 	.byte	0x04, 0x17
        /*003a*/ 	.short	(.L_39 - .L_38)
.L_38:
        /*003c*/ 	.word	0x00000000
        /*0040*/ 	.short	0x0000
        /*0042*/ 	.short	0x0000
        /*0044*/ 	.byte	0x00, 0xf5, 0x21, 0x00


	//----- nvinfo : EIATTR_SPARSE_MMA_MASK
	.align		4
.L_39:
        /*0048*/ 	.byte	0x03, 0x50
        /*004a*/ 	.short	0x0000


	//----- nvinfo : EIATTR_MAXREG_COUNT
	.align		4
        /*004c*/ 	.byte	0x03, 0x1b
        /*004e*/ 	.short	0x00ff


	//----- nvinfo : EIATTR_MERCURY_ISA_VERSION
	.align		4
        /*0050*/ 	.byte	0x03, 0x5f
        /*0052*/ 	.short	0x0101


	//----- nvinfo : EIATTR_VRC_CTA_INIT_COUNT
	.align		4
        /*0054*/ 	.byte	0x02, 0x4a
	.zero		1
	.zero		1


	//----- nvinfo : EIATTR_EXIT_INSTR_OFFSETS
	.align		4
        /*0058*/ 	.byte	0x04, 0x1c
        /*005a*/ 	.short	(.L_41 - .L_40)


	//   ....[0]....
.L_40:
        /*005c*/ 	.word	0x00000060


	//   ....[1]....
        /*0060*/ 	.word	0x000006b0


	//   ....[2]....
        /*0064*/ 	.word	0x00000970


	//   ....[3]....
        /*0068*/ 	.word	0x00000b30


	//   ....[4]....
        /*006c*/ 	.word	0x00000d10


	//----- nvinfo : EIATTR_CBANK_PARAM_SIZE
	.align		4
.L_41:
        /*0070*/ 	.byte	0x03, 0x19
        /*0072*/ 	.short	0x001c


	//----- nvinfo : EIATTR_PARAM_CBANK
	.align		4
        /*0074*/ 	.byte	0x04, 0x0a
        /*0076*/ 	.short	(.L_43 - .L_42)
	.align		4
.L_42:
        /*0078*/ 	.word	index@(.nv.constant0._Z13addSequentialPKfS0_Pfi)
        /*007c*/ 	.short	0x0380
        /*007e*/ 	.short	0x001c


	//----- nvinfo : EIATTR_SW_WAR
	.align		4
.L_43:
        /*0080*/ 	.byte	0x04, 0x36
        /*0082*/ 	.short	(.L_45 - .L_44)
.L_44:
        /*0084*/ 	.word	0x00000008
.L_45:


//--------------------- .nv.callgraph             --------------------------
	.section	.nv.callgraph,"",@"SHT_CUDA_CALLGRAPH"
	.align	4
	.sectionentsize	8
	.align		4
        /*0000*/ 	.word	0x00000000
	.align		4
        /*0004*/ 	.word	0xffffffff
	.align		4
        /*0008*/ 	.word	0x00000000
	.align		4
        /*000c*/ 	.word	0xfffffffe
	.align		4
        /*0010*/ 	.word	0x00000000
	.align		4
        /*0014*/ 	.word	0xfffffffd
	.align		4
        /*0018*/ 	.word	0x00000000
	.align		4
        /*001c*/ 	.word	0xfffffffc


//--------------------- .text._Z11tma_examplev    --------------------------
	.section	.text._Z11tma_examplev,"ax",@progbits
	.align	128
        .global         _Z11tma_examplev
        .type           _Z11tma_examplev,@function
        .size           _Z11tma_examplev,(.L_x_8 - _Z11tma_examplev)
        .other          _Z11tma_examplev,@"STO_CUDA_ENTRY STV_DEFAULT"
_Z11tma_examplev:
.text._Z11tma_examplev:
[----:B------:R-:W-:Y:S01]  /*0000*/  LDC R1, c[0x0][0x37c] ;  /* 0x0000df00ff017b82 */ /* 0x000fe20000000800 */
[----:B------:R-:W-:Y:S05]  /*0010*/  EXIT ;  /* 0x000000000000794d */ /* 0x000fea0003800000 */
.L_x_0:
[----:B------:R-:W-:-:S00]  /*0020*/  BRA `(.L_x_0) ;  /* 0xfffffffc00fc7947 */ /* 0x000fc0000383ffff */
[----:B------:R-:W-:-:S00]  /*0030*/  NOP ;  /* 0x0000000000007918 */ /* 0x000fc00000000000 */
        /* <DEDUP_REMOVED lines=12> */
.L_x_8:


//--------------------- .text._Z29stream_ordered_memory_examplev --------------------------
	.section	.text._Z29stream_ordered_memory_examplev,"ax",@progbits
	.align	128
        .global         _Z29stream_ordered_memory_examplev
        .type           _Z29stream_ordered_memory_examplev,@function
        .size           _Z29stream_ordered_memory_examplev,(.L_x_9 - _Z29stream_ordered_memory_examplev)
        .other          _Z29stream_ordered_memory_examplev,@"STO_CUDA_ENTRY STV_DEFAULT"
_Z29stream_ordered_memory_examplev:
.text._Z29stream_ordered_memory_examplev:
[----:B------:R-:W-:Y:S01]  /*0000*/  LDC R1, c[0x0][0x37c] ;  /* 0x0000df00ff017b82 */ /* 0x000fe20000000800 */
[----:B------:R-:W-:Y:S05]  /*0010*/  EXIT ;  /* 0x000000000000794d */ /* 0x000fea0003800000 */
.L_x_1:
        /* <DEDUP_REMOVED lines=14> */
.L_x_9:


//--------------------- .text._Z13addSequentialPKfS0_Pfi --------------------------
	.section	.text._Z13addSequentialPKfS0_Pfi,"ax",@progbits
	.align	128
        .global         _Z13addSequentialPKfS0_Pfi
        .type           _Z13addSequentialPKfS0_Pfi,@function
        .size           _Z13addSequentialPKfS0_Pfi,(.L_x_10 - _Z13addSequentialPKfS0_Pfi)
        .other          _Z13addSequentialPKfS0_Pfi,@"STO_CUDA_ENTRY STV_DEFAULT"
_Z13addSequentialPKfS0_Pfi:
.text._Z13addSequentialPKfS0_Pfi:
[----:B------:R-:W-:Y:S01]  /*0000*/  LDC R1, c[0x0][0x37c] ;  /* 0x0000df00ff017b82 */ /* 0x000fe20000000800 */
[----:B------:R-:W0:Y:S07]  /*0010*/  S2R R0, SR_TID.X ;  /* 0x0000000000007919 */ /* 0x000e2e0000002100 */
[----:B------:R-:W0:Y:S08]  /*0020*/  S2UR UR4, SR_CTAID.X ;  /* 0x00000000000479c3 */ /* 0x000e300000002500 */
[----:B------:R-:W1:Y:S01]  /*0030*/  LDC R2, c[0x0][0x398] ;  /* 0x0000e600ff027b82 */ /* 0x000e620000000800 */
[----:B0-----:R-:W-:-:S04]  /*0040*/  LOP3.LUT P0, RZ, R0, UR4, RZ, 0xfc, !PT ;  /* 0x0000000400ff7c12 */ /* 0x001fc8000f80fcff */
[----:B-1----:R-:W-:-:S13]  /*0050*/  ISETP.LT.OR P0, PT, R2, 0x1, P0 ;  /* 0x000000010200780c */ /* 0x002fda0000701670 */
[----:B------:R-:W-:Y:S05]  /*0060*/  @P0 EXIT ;  /* 0x000000000000094d */ /* 0x000fea0003800000 */
[C---:B------:R-:W-:Y:S01]  /*0070*/  ISETP.GE.U32.AND P1, PT, R2.reuse, 0x10, PT ;  /* 0x000000100200780c */ /* 0x040fe20003f26070 */
[----:B------:R-:W0:Y:S01]  /*0080*/  LDCU.64 UR12, c[0x0][0x358] ;  /* 0x00006b00ff0c77ac */ /* 0x000e220008000a00 */
[----:B------:R-:W-:Y:S01]  /*0090*/  LOP3.LUT R12, R2, 0xf, RZ, 0xc0, !PT ;  /* 0x0000000f020c7812 */ /* 0x000fe200078ec0ff */
[----:B------:R-:W-:-:S03]  /*00a0*/  HFMA2 R0, -RZ, RZ, 0, 0 ;  /* 0x00000000ff007431 */ /* 0x000fc600000001ff */
[----:B------:R-:W-:-:S07]  /*00b0*/  ISETP.NE.AND P0, PT, R12, RZ, PT ;  /* 0x000000ff0c00720c */ /* 0x000fce0003f05270 */
[----:B------:R-:W-:Y:S06]  /*00c0*/  @!P1 BRA `(.L_x_2) ;  /* 0x0000000400789947 */ /* 0x000fec0003800000 */
[----:B------:R-:W1:Y:S01]  /*00d0*/  LDCU.128 UR4, c[0x0][0x380] ;  /* 0x00007000ff0477ac */ /* 0x000e620008000c00 */
[----:B------:R-:W-:Y:S01]  /*00e0*/  LOP3.LUT R0, R2, 0x7ffffff0, RZ, 0xc0, !PT ;  /* 0x7ffffff002007812 */ /* 0x000fe200078ec0ff */
[----:B------:R-:W2:Y:S03]  /*00f0*/  LDCU.64 UR10, c[0x0][0x390] ;  /* 0x00007200ff0a77ac */ /* 0x000ea60008000a00 */
[----:B------:R-:W-:Y:S01]  /*0100*/  IADD3 R3, PT, PT, -R0, RZ, RZ ;  /* 0x000000ff00037210 */ /* 0x000fe20007ffe1ff */
[----:B-1----:R-:W-:Y:S02]  /*0110*/  UIADD3 UR8, UP0, UPT, UR4, 0x20, URZ ;  /* 0x0000002004087890 */ /* 0x002fe4000ff1e0ff */
[----:B------:R-:W-:Y:S02]  /*0120*/  UIADD3 UR6, UP1, UPT, UR6, 0x20, URZ ;  /* 0x0000002006067890 */ /* 0x000fe4000ff3e0ff */
[----:B--2---:R-:W-:-:S02]  /*0130*/  UIADD3 UR4, UP2, UPT, UR10, 0x20, URZ ;  /* 0x000000200a047890 */ /* 0x004fc4000ff5e0ff */
[----:B------:R-:W-:Y:S01]  /*0140*/  UIADD3.X UR9, UPT, UPT, URZ, UR5, URZ, UP0, !UPT ;  /* 0x00000005ff097290 */ /* 0x000fe200087fe4ff */
[----:B------:R-:W-:Y:S01]  /*0150*/  MOV R16, UR8 ;  /* 0x0000000800107c02 */ /* 0x000fe20008000f00 */
[----:B------:R-:W-:Y:S01]  /*0160*/  UIADD3.X UR7, UPT, UPT, URZ, UR7, URZ, UP1, !UPT ;  /* 0x00000007ff077290 */ /* 0x000fe20008ffe4ff */
[----:B------:R-:W-:Y:S01]  /*0170*/  IMAD.U32 R11, RZ, RZ, UR6 ;  /* 0x00000006ff0b7e24 */ /* 0x000fe2000f8e00ff */
[----:B------:R-:W-:Y:S01]  /*0180*/  UIADD3.X UR5, UPT, UPT, URZ, UR11, URZ, UP2, !UPT ;  /* 0x0000000bff057290 */ /* 0x000fe200097fe4ff */
[----:B------:R-:W-:Y:S02]  /*0190*/  MOV R10, UR4 ;  /* 0x00000004000a7c02 */ /* 0x000fe40008000f00 */
[----:B------:R-:W-:Y:S02]  /*01a0*/  MOV R5, UR9 ;  /* 0x0000000900057c02 */ /* 0x000fe40008000f00 */
[----:B------:R-:W-:Y:S01]  /*01b0*/  MOV R14, UR7 ;  /* 0x00000007000e7c02 */ /* 0x000fe20008000f00 */
[----:B------:R-:W-:-:S07]  /*01c0*/  IMAD.U32 R13, RZ, RZ, UR5 ;  /* 0x00000005ff0d7e24 */ /* 0x000fce000f8e00ff */
.L_x_3:
[----:B------:R-:W-:Y:S02]  /*01d0*/  MOV R4, R16 ;  /* 0x0000001000047202 */ /* 0x000fe40000000f00 */
[----:B------:R-:W-:Y:S02]  /*01e0*/  MOV R6, R11 ;  /* 0x0000000b00067202 */ /* 0x000fe40000000f00 */
[----:B------:R-:W-:Y:S01]  /*01f0*/  MOV R7, R14 ;  /* 0x0000000e00077202 */ /* 0x000fe20000000f00 */
[----:B0-2---:R-:W2:Y:S04]  /*0200*/  LDG.E R8, desc[UR12][R4.64+-0x20] ;  /* 0xffffe00c04087981 */ /* 0x005ea8000c1e1900 */
[----:B------:R-:W2:Y:S02]  /*0210*/  LDG.E R9, desc[UR12][R6.64+-0x20] ;  /* 0xffffe00c06097981 */ /* 0x000ea4000c1e1900 */
[----:B--2---:R-:W-:Y:S01]  /*0220*/  FADD R11, R8, R9 ;  /* 0x00000009080b7221 */ /* 0x004fe20000000000 */
[----:B------:R-:W-:Y:S01]  /*0230*/  IMAD.MOV.U32 R8, RZ, RZ, R10 ;  /* 0x000000ffff087224 */ /* 0x000fe200078e000a */
[----:B------:R-:W-:-:S05]  /*0240*/  MOV R9, R13 ;  /* 0x0000000d00097202 */ /* 0x000fca0000000f00 */
[----:B------:R0:W-:Y:S04]  /*0250*/  STG.E desc[UR12][R8.64+-0x20], R11 ;  /* 0xffffe00b08007986 */ /* 0x0001e8000c10190c */
[----:B------:R-:W2:Y:S04]  /*0260*/  LDG.E R10, desc[UR12][R4.64+-0x1c] ;  /* 0xffffe40c040a7981 */ /* 0x000ea8000c1e1900 */
[----:B------:R-:W2:Y:S02]  /*0270*/  LDG.E R13, desc[UR12][R6.64+-0x1c] ;  /* 0xffffe40c060d7981 */ /* 0x000ea4000c1e1900 */
[----:B--2---:R-:W-:-:S05]  /*0280*/  FADD R13, R10, R13 ;  /* 0x0000000d0a0d7221 */ /* 0x004fca0000000000 */
[----:B------:R1:W-:Y:S04]  /*0290*/  STG.E desc[UR12][R8.64+-0x1c], R13 ;  /* 0xffffe40d08007986 */ /* 0x0003e8000c10190c */
[----:B------:R-:W2:Y:S04]  /*02a0*/  LDG.E R10, desc[UR12][R4.64+-0x18] ;  /* 0xffffe80c040a7981 */ /* 0x000ea8000c1e1900 */
[----:B------:R-:W2:Y:S02]  /*02b0*/  LDG.E R15, desc[UR12][R6.64+-0x18] ;  /* 0xffffe80c060f7981 */ /* 0x000ea4000c1e1900 */
[----:B--2---:R-:W-:-:S05]  /*02c0*/  FADD R15, R10, R15 ;  /* 0x0000000f0a0f7221 */ /* 0x004fca0000000000 */
[----:B------:R2:W-:Y:S04]  /*02d0*/  STG.E desc[UR12][R8.64+-0x18], R15 ;  /* 0xffffe80f08007986 */ /* 0x0005e8000c10190c */
[----:B------:R-:W3:Y:S04]  /*02e0*/  LDG.E R10, desc[UR12][R4.64+-0x14] ;  /* 0xffffec0c040a7981 */ /* 0x000ee8000c1e1900 */
[----:B------:R-:W3:Y:S02]  /*02f0*/  LDG.E R17, desc[UR12][R6.64+-0x14] ;  /* 0xffffec0c06117981 */ /* 0x000ee4000c1e1900 */
[----:B---3--:R-:W-:-:S05]  /*0300*/  FADD R17, R10, R17 ;  /* 0x000000110a117221 */ /* 0x008fca0000000000 */
[----:B------:R3:W-:Y:S04]  /*0310*/  STG.E desc[UR12][R8.64+-0x14], R17 ;  /* 0xffffec1108007986 */ /* 0x0007e8000c10190c */
[----:B------:R-:W4:Y:S04]  /*0320*/  LDG.E R10, desc[UR12][R4.64+-0x10] ;  /* 0xfffff00c040a7981 */ /* 0x000f28000c1e1900 */
[----:B0-----:R-:W4:Y:S02]  /*0330*/  LDG.E R11, desc[UR12][R6.64+-0x10] ;  /* 0xfffff00c060b7981 */ /* 0x001f24000c1e1900 */
[----:B----4-:R-:W-:-:S05]  /*0340*/  FADD R11, R10, R11 ;  /* 0x0000000b0a0b7221 */ /* 0x010fca0000000000 */
[----:B------:R0:W-:Y:S04]  /*0350*/  STG.E desc[UR12][R8.64+-0x10], R11 ;  /* 0xfffff00b08007986 */ /* 0x0001e8000c10190c */
[----:B------:R-:W4:Y:S04]  /*0360*/  LDG.E R10, desc[UR12][R4.64+-0xc] ;  /* 0xfffff40c040a7981 */ /* 0x000f28000c1e1900 */
[----:B-1----:R-:W4:Y:S02]  /*0370*/  LDG.E R13, desc[UR12][R6.64+-0xc] ;  /* 0xfffff40c060d7981 */ /* 0x002f24000c1e1900 */
[----:B----4-:R-:W-:-:S05]  /*0380*/  FADD R13, R10, R13 ;  /* 0x0000000d0a0d7221 */ /* 0x010fca0000000000 */
[----:B------:R1:W-:Y:S04]  /*0390*/  STG.E desc[UR12][R8.64+-0xc], R13 ;  /* 0xfffff40d08007986 */ /* 0x0003e8000c10190c */
[----:B------:R-:W4:Y:S04]  /*03a0*/  LDG.E R10, desc[UR12][R4.64+-0x8] ;  /* 0xfffff80c040a7981 */ /* 0x000f28000c1e1900 */
[----:B--2---:R-:W4:Y:S02]  /*03b0*/  LDG.E R15, desc[UR12][R6.64+-0x8] ;  /* 0xfffff80c060f7981 */ /* 0x004f24000c1e1900 */
[----:B----4-:R-:W-:-:S05]  /*03c0*/  FADD R15, R10, R15 ;  /* 0x0000000f0a0f7221 */ /* 0x010fca0000000000 */
[----:B------:R2:W-:Y:S04]  /*03d0*/  STG.E desc[UR12][R8.64+-0x8], R15 ;  /* 0xfffff80f08007986 */ /* 0x0005e8000c10190c */
[----:B------:R-:W4:Y:S04]  /*03e0*/  LDG.E R10, desc[UR12][R4.64+-0x4] ;  /* 0xfffffc0c040a7981 */ /* 0x000f28000c1e1900 */
[----:B---3--:R-:W4:Y:S02]  /*03f0*/  LDG.E R17, desc[UR12][R6.64+-0x4] ;  /* 0xfffffc0c06117981 */ /* 0x008f24000c1e1900 */
[----:B----4-:R-:W-:-:S05]  /*0400*/  FADD R17, R10, R17 ;  /* 0x000000110a117221 */ /* 0x010fca0000000000 */
        /* <DEDUP_REMOVED lines=26> */
[----:B--2---:R-:W4:Y:S01]  /*05b0*/  LDG.E R15, desc[UR12][R6.64+0x18] ;  /* 0x0000180c060f7981 */ /* 0x004f22000c1e1900 */
[----:B------:R-:W-:Y:S01]  /*05c0*/  IADD3 R3, PT, PT, R3, 0x10, RZ ;  /* 0x0000001003037810 */ /* 0x000fe20007ffe0ff */
[----:B----4-:R-:W-:-:S05]  /*05d0*/  FADD R15, R10, R15 ;  /* 0x0000000f0a0f7221 */ /* 0x010fca0000000000 */
[----:B------:R2:W-:Y:S04]  /*05e0*/  STG.E desc[UR12][R8.64+0x18], R15 ;  /* 0x0000180f08007986 */ /* 0x0005e8000c10190c */
[----:B------:R4:W5:Y:S04]  /*05f0*/  LDG.E R10, desc[UR12][R4.64+0x1c] ;  /* 0x00001c0c040a7981 */ /* 0x000968000c1e1900 */
[----:B---3--:R-:W5:Y:S01]  /*0600*/  LDG.E R17, desc[UR12][R6.64+0x1c] ;  /* 0x00001c0c06117981 */ /* 0x008f62000c1e1900 */
[----:B------:R-:W-:Y:S02]  /*0610*/  ISETP.NE.AND P1, PT, R3, RZ, PT ;  /* 0x000000ff0300720c */ /* 0x000fe40003f25270 */
[----:B0-----:R-:W-:-:S02]  /*0620*/  IADD3 R11, P3, PT, R6, 0x40, RZ ;  /* 0x00000040060b7810 */ /* 0x001fc40007f7e0ff */
[----:B------:R-:W-:-:S03]  /*0630*/  IADD3 R16, P2, PT, R4, 0x40, RZ ;  /* 0x0000004004107810 */ /* 0x000fc60007f5e0ff */
[----:B------:R-:W-:Y:S01]  /*0640*/  IMAD.X R14, RZ, RZ, R7, P3 ;  /* 0x000000ffff0e7224 */ /* 0x000fe200018e0607 */
[----:B----4-:R-:W-:Y:S01]  /*0650*/  IADD3.X R5, PT, PT, RZ, R5, RZ, P2, !PT ;  /* 0x00000005ff057210 */ /* 0x010fe200017fe4ff */
[----:B-----5:R-:W-:Y:S01]  /*0660*/  FADD R17, R10, R17 ;  /* 0x000000110a117221 */ /* 0x020fe20000000000 */
[----:B------:R-:W-:-:S04]  /*0670*/  IADD3 R10, P4, PT, R8, 0x40, RZ ;  /* 0x00000040080a7810 */ /* 0x000fc80007f9e0ff */
[----:B------:R2:W-:Y:S01]  /*0680*/  STG.E desc[UR12][R8.64+0x1c], R17 ;  /* 0x00001c1108007986 */ /* 0x0005e2000c10190c */
[----:B-1----:R-:W-:Y:S01]  /*0690*/  IADD3.X R13, PT, PT, RZ, R9, RZ, P4, !PT ;  /* 0x00000009ff0d7210 */ /* 0x002fe200027fe4ff */
[----:B------:R-:W-:Y:S07]  /*06a0*/  @P1 BRA `(.L_x_3) ;  /* 0xfffffff800c81947 */ /* 0x000fee000383ffff */
.L_x_2:
[----:B0-----:R-:W-:Y:S05]  /*06b0*/  @!P0 EXIT ;  /* 0x000000000000894d */ /* 0x001fea0003800000 */
[----:B------:R-:W-:Y:S02]  /*06c0*/  ISETP.GE.U32.AND P0, PT, R12, 0x8, PT ;  /* 0x000000080c00780c */ /* 0x000fe40003f06070 */
[----:B------:R-:W-:-:S04]  /*06d0*/  LOP3.LUT R14, R2, 0x7, RZ, 0xc0, !PT ;  /* 0x00000007020e7812 */ /* 0x000fc800078ec0ff */
[----:B------:R-:W-:-:S07]  /*06e0*/  ISETP.NE.AND P1, PT, R14, RZ, PT ;  /* 0x000000ff0e00720c */ /* 0x000fce0003f25270 */
[----:B------:R-:W-:Y:S06]  /*06f0*/  @!P0 BRA `(.L_x_4) ;  /* 0x00000000009c8947 */ /* 0x000fec0003800000 */
[----:B------:R-:W0:Y:S08]  /*0700*/  LDC.64 R4, c[0x0][0x380] ;  /* 0x0000e000ff047b82 */ /* 0x000e300000000a00 */
[----:B------:R-:W1:Y:S08]  /*0710*/  LDC.64 R6, c[0x0][0x388] ;  /* 0x0000e200ff067b82 */ /* 0x000e700000000a00 */
[----:B--2---:R-:W2:Y:S01]  /*0720*/  LDC.64 R8, c[0x0][0x390] ;  /* 0x0000e400ff087b82 */ /* 0x004ea20000000a00 */
[----:B0-----:R-:W-:-:S05]  /*0730*/  IMAD.WIDE.U32 R4, R0, 0x4, R4 ;  /* 0x0000000400047825 */ /* 0x001fca00078e0004 */
[----:B------:R-:W3:Y:S01]  /*0740*/  LDG.E R3, desc[UR12][R4.64] ;  /* 0x0000000c04037981 */ /* 0x000ee2000c1e1900 */
[----:B-1----:R-:W-:-:S05]  /*0750*/  IMAD.WIDE.U32 R6, R0, 0x4, R6 ;  /* 0x0000000400067825 */ /* 0x002fca00078e0006 */
[----:B------:R-:W3:Y:S01]  /*0760*/  LDG.E R10, desc[UR12][R6.64] ;  /* 0x0000000c060a7981 */ /* 0x000ee2000c1e1900 */
[----:B--2---:R-:W-:-:S04]  /*0770*/  IMAD.WIDE.U32 R8, R0, 0x4, R8 ;  /* 0x0000000400087825 */ /* 0x004fc800078e0008 */
[----:B---3--:R-:W-:-:S05]  /*0780*/  FADD R3, R3, R10 ;  /* 0x0000000a03037221 */ /* 0x008fca0000000000 */
        /* <DEDUP_REMOVED lines=13> */
[----:B0-----:R-:W4:Y:S04]  /*0860*/  LDG.E R3, desc[UR12][R4.64+0x10] ;  /* 0x0000100c04037981 */ /* 0x001f28000c1e1900 */
[----:B------:R-:W4:Y:S02]  /*0870*/  LDG.E R10, desc[UR12][R6.64+0x10] ;  /* 0x0000100c060a7981 */ /* 0x000f24000c1e1900 */
        /* <DEDUP_REMOVED lines=10> */
[----:B------:R-:W2:Y:S04]  /*0920*/  LDG.E R10, desc[UR12][R4.64+0x1c] ;  /* 0x00001c0c040a7981 */ /* 0x000ea8000c1e1900 */
[----:B---3--:R-:W2:Y:S01]  /*0930*/  LDG.E R15, desc[UR12][R6.64+0x1c] ;  /* 0x00001c0c060f7981 */ /* 0x008ea2000c1e1900 */
[----:B------:R-:W-:Y:S01]  /*0940*/  IADD3 R0, PT, PT, R0, 0x8, RZ ;  /* 0x0000000800007810 */ /* 0x000fe20007ffe0ff */
[----:B--2---:R-:W-:-:S05]  /*0950*/  FADD R15, R10, R15 ;  /* 0x0000000f0a0f7221 */ /* 0x004fca0000000000 */
[----:B------:R0:W-:Y:S02]  /*0960*/  STG.E desc[UR12][R8.64+0x1c], R15 ;  /* 0x00001c0f08007986 */ /* 0x0001e4000c10190c */
.L_x_4:
[----:B------:R-:W-:Y:S05]  /*0970*/  @!P1 EXIT ;  /* 0x000000000000994d */ /* 0x000fea0003800000 */
[----:B------:R-:W-:Y:S02]  /*0980*/  ISETP.GE.U32.AND P0, PT, R14, 0x4, PT ;  /* 0x000000040e00780c */ /* 0x000fe40003f06070 */
[----:B------:R-:W-:-:S04]  /*0990*/  LOP3.LUT R2, R2, 0x3, RZ, 0xc0, !PT ;  /* 0x0000000302027812 */ /* 0x000fc800078ec0ff */
[----:B------:R-:W-:-:S07]  /*09a0*/  ISETP.NE.AND P1, PT, R2, RZ, PT ;  /* 0x000000ff0200720c */ /* 0x000fce0003f25270 */
[----:B------:R-:W-:Y:S06]  /*09b0*/  @!P0 BRA `(.L_x_5) ;  /* 0x00000000005c8947 */ /* 0x000fec0003800000 */
[----:B------:R-:W1:Y:S08]  /*09c0*/  LDC.64 R4, c[0x0][0x380] ;  /* 0x0000e000ff047b82 */ /* 0x000e700000000a00 */
[----:B------:R-:W3:Y:S08]  /*09d0*/  LDC.64 R6, c[0x0][0x388] ;  /* 0x0000e200ff067b82 */ /* 0x000ef00000000a00 */
[----:B0-2---:R-:W0:Y:S01]  /*09e0*/  LDC.64 R8, c[0x0][0x390] ;  /* 0x0000e400ff087b82 */ /* 0x005e220000000a00 */
[----:B-1----:R-:W-:-:S05]  /*09f0*/  IMAD.WIDE.U32 R4, R0, 0x4, R4 ;  /* 0x0000000400047825 */ /* 0x002fca00078e0004 */
[----:B------:R-:W2:Y:S01]  /*0a00*/  LDG.E R3, desc[UR12][R4.64] ;  /* 0x0000000c04037981 */ /* 0x000ea2000c1e1900 */
[----:B---3--:R-:W-:-:S05]  /*0a10*/  IMAD.WIDE.U32 R6, R0, 0x4, R6 ;  /* 0x0000000400067825 */ /* 0x008fca00078e0006 */
[----:B------:R-:W2:Y:S01]  /*0a20*/  LDG.E R10, desc[UR12][R6.64] ;  /* 0x0000000c060a7981 */ /* 0x000ea2000c1e1900 */
[----:B0-----:R-:W-:-:S04]  /*0a30*/  IMAD.WIDE.U32 R8, R0, 0x4, R8 ;  /* 0x0000000400087825 */ /* 0x001fc800078e0008 */
[----:B--2---:R-:W-:-:S05]  /*0a40*/  FADD R3, R3, R10 ;  /* 0x0000000a03037221 */ /* 0x004fca0000000000 */
        /* <DEDUP_REMOVED lines=9> */
[----:B------:R-:W2:Y:S04]  /*0ae0*/  LDG.E R10, desc[UR12][R4.64+0xc] ;  /* 0x00000c0c040a7981 */ /* 0x000ea8000c1e1900 */
[----:B------:R-:W2:Y:S01]  /*0af0*/  LDG.E R15, desc[UR12][R6.64+0xc] ;  /* 0x00000c0c060f7981 */ /* 0x000ea2000c1e1900 */
[----:B------:R-:W-:Y:S01]  /*0b00*/  IADD3 R0, PT, PT, R0, 0x4, RZ ;  /* 0x0000000400007810 */ /* 0x000fe20007ffe0ff */
[----:B--2---:R-:W-:-:S05]  /*0b10*/  FADD R15, R10, R15 ;  /* 0x0000000f0a0f7221 */ /* 0x004fca0000000000 */
[----:B------:R1:W-:Y:S02]  /*0b20*/  STG.E desc[UR12][R8.64+0xc], R15 ;  /* 0x00000c0f08007986 */ /* 0x0003e4000c10190c */
.L_x_5:
[----:B------:R-:W-:Y:S05]  /*0b30*/  @!P1 EXIT ;  /* 0x000000000000994d */ /* 0x000fea0003800000 */
[----:B------:R-:W3:Y:S08]  /*0b40*/  LDC.64 R4, c[0x0][0x390] ;  /* 0x0000e400ff047b82 */ /* 0x000ef00000000a00 */
[----:B------:R-:W4:Y:S08]  /*0b50*/  LDC.64 R6, c[0x0][0x388] ;  /* 0x0000e200ff067b82 */ /* 0x000f300000000a00 */
[----:B012---:R-:W0:Y:S01]  /*0b60*/  LDC.64 R8, c[0x0][0x380] ;  /* 0x0000e000ff087b82 */ /* 0x007e220000000a00 */
[----:B---3--:R-:W-:-:S04]  /*0b70*/  IMAD.WIDE.U32 R4, R0, 0x4, R4 ;  /* 0x0000000400047825 */ /* 0x008fc800078e0004 */
[----:B------:R-:W-:Y:S01]  /*0b80*/  IMAD.MOV.U32 R10, RZ, RZ, R4 ;  /* 0x000000ffff0a7224 */ /* 0x000fe200078e0004 */
[----:B------:R-:W-:Y:S01]  /*0b90*/  MOV R13, R5 ;  /* 0x00000005000d7202 */ /* 0x000fe20000000f00 */
[----:B----4-:R-:W-:-:S05]  /*0ba0*/  IMAD.WIDE.U32 R6, R0, 0x4, R6 ;  /* 0x0000000400067825 */ /* 0x010fca00078e0006 */
[----:B------:R-:W-:Y:S01]  /*0bb0*/  MOV R11, R7 ;  /* 0x00000007000b7202 */ /* 0x000fe20000000f00 */
[----:B0-----:R-:W-:Y:S01]  /*0bc0*/  IMAD.WIDE.U32 R8, R0, 0x4, R8 ;  /* 0x0000000400087825 */ /* 0x001fe200078e0008 */
[----:B------:R-:W-:-:S07]  /*0bd0*/  IADD3 R0, PT, PT, -R2, RZ, RZ ;  /* 0x000000ff02007210 */ /* 0x000fce0007ffe1ff */
.L_x_6:
[----:B0-----:R-:W-:Y:S01]  /*0be0*/  IMAD.MOV.U32 R2, RZ, RZ, R8 ;  /* 0x000000ffff027224 */ /* 0x001fe200078e0008 */
[----:B------:R-:W-:Y:S02]  /*0bf0*/  MOV R5, R11 ;  /* 0x0000000b00057202 */ /* 0x000fe40000000f00 */
[----:B------:R-:W-:Y:S02]  /*0c00*/  MOV R3, R9 ;  /* 0x0000000900037202 */ /* 0x000fe40000000f00 */
[----:B------:R-:W-:-:S03]  /*0c10*/  MOV R4, R6 ;  /* 0x0000000600047202 */ /* 0x000fc60000000f00 */
[----:B------:R0:W2:Y:S04]  /*0c20*/  LDG.E R2, desc[UR12][R2.64] ;  /* 0x0000000c02027981 */ /* 0x0000a8000c1e1900 */
[----:B------:R-:W2:Y:S01]  /*0c30*/  LDG.E R5, desc[UR12][R4.64] ;  /* 0x0000000c04057981 */ /* 0x000ea2000c1e1900 */
[----:B------:R-:W-:Y:S02]  /*0c40*/  IADD3 R0, PT, PT, R0, 0x1, RZ ;  /* 0x0000000100007810 */ /* 0x000fe40007ffe0ff */
[----:B------:R-:W-:Y:S02]  /*0c50*/  IADD3 R6, P2, PT, R6, 0x4, RZ ;  /* 0x0000000406067810 */ /* 0x000fe40007f5e0ff */
[----:B------:R-:W-:Y:S01]  /*0c60*/  ISETP.NE.AND P0, PT, R0, RZ, PT ;  /* 0x000000ff0000720c */ /* 0x000fe20003f05270 */
[----:B0-----:R-:W-:Y:S01]  /*0c70*/  IMAD.MOV.U32 R3, RZ, RZ, R13 ;  /* 0x000000ffff037224 */ /* 0x001fe200078e000d */
[----:B------:R-:W-:-:S02]  /*0c80*/  IADD3 R8, P3, PT, R8, 0x4, RZ ;  /* 0x0000000408087810 */ /* 0x000fc40007f7e0ff */
[----:B------:R-:W-:Y:S02]  /*0c90*/  IADD3.X R11, PT, PT, RZ, R11, RZ, P2, !PT ;  /* 0x0000000bff0b7210 */ /* 0x000fe400017fe4ff */
[----:B------:R-:W-:Y:S01]  /*0ca0*/  IADD3.X R9, PT, PT, RZ, R9, RZ, P3, !PT ;  /* 0x00000009ff097210 */ /* 0x000fe20001ffe4ff */
[----:B--2---:R-:W-:Y:S01]  /*0cb0*/  FADD R7, R2, R5 ;  /* 0x0000000502077221 */ /* 0x004fe20000000000 */
[----:B------:R-:W-:Y:S02]  /*0cc0*/  MOV R2, R10 ;  /* 0x0000000a00027202 */ /* 0x000fe40000000f00 */
[----:B------:R-:W-:-:S03]  /*0cd0*/  IADD3 R10, P1, PT, R10, 0x4, RZ ;  /* 0x000000040a0a7810 */ /* 0x000fc60007f3e0ff */
[----:B------:R0:W-:Y:S01]  /*0ce0*/  STG.E desc[UR12][R2.64], R7 ;  /* 0x0000000702007986 */ /* 0x0001e2000c10190c */
[----:B------:R-:W-:Y:S01]  /*0cf0*/  IADD3.X R13, PT, PT, RZ, R13, RZ, P1, !PT ;  /* 0x0000000dff0d7210 */ /* 0x000fe20000ffe4ff */
[----:B------:R-:W-:Y:S08]  /*0d00*/  @P0 BRA `(.L_x_6) ;  /* 0xfffffffc00b40947 */ /* 0x000ff0000383ffff */
[----:B------:R-:W-:Y:S05]  /*0d10*/  EXIT ;  /* 0x000000000000794d */ /* 0x000fea0003800000 */
.L_x_7:
        /* <DEDUP_REMOVED lines=14> */
.L_x_10:


//--------------------- .nv.shared.reserved.0     --------------------------
	.section	.nv.shared.reserved.0,"aw",@nobits
	.weak		__nv_reservedSMEM_offset_0_alias
	.size		__nv_reservedSMEM_offset_0_alias, 0, 64
	.other		__nv_reservedSMEM_offset_0_alias,@"STO_CUDA_RESERVED_SHARED STV_DEFAULT"
__nv_reservedSMEM_offset_0_alias:
	.zero		0
	.zero		64


//--------------------- .nv.constant0._Z11tma_examplev --------------------------
	.section	.nv.constant0._Z11tma_examplev,"a",@progbits
	.sectionflags	@""
	.align	4
.nv.constant0._Z11tma_examplev:
	.zero		896


//--------------------- .nv.constant0._Z29stream_ordered_memory_examplev --------------------------
	.section	.nv.constant0._Z29stream_ordered_memory_examplev,"a",@progbits
	.sectionflags	@""
	.align	4
.nv.constant0._Z29stream_ordered_memory_examplev:
	.zero		896


//--------------------- .nv.constant0._Z13addSequentialPKfS0_Pfi --------------------------
	.section	.nv.constant0._Z13addSequentialPKfS0_Pfi,"a",@progbits
	.sectionflags	@""
	.align	4
.nv.constant0._Z13addSequentialPKfS0_Pfi:
	.zero		924


//--------------------- SYMBOLS --------------------------

	.type		.nv.reservedSmem.offset0,@object
	.size		.nv.reservedSmem.offset0,0x4
